//
// Generated by NVIDIA NVVM Compiler
//
// Compiler Build ID: CL-32688072
// Cuda compilation tools, release 12.1, V12.1.105
// Based on NVVM 7.0.1
//

.version 8.1
.target sm_86
.address_size 64

	// .globl	_Z23L0CacheSize_test_kernel6float4iPjS0_Pf

.visible .entry _Z23L0CacheSize_test_kernel6float4iPjS0_Pf(
	.param .align 16 .b8 _Z23L0CacheSize_test_kernel6float4iPjS0_Pf_param_0[16],
	.param .u32 _Z23L0CacheSize_test_kernel6float4iPjS0_Pf_param_1,
	.param .u64 _Z23L0CacheSize_test_kernel6float4iPjS0_Pf_param_2,
	.param .u64 _Z23L0CacheSize_test_kernel6float4iPjS0_Pf_param_3,
	.param .u64 _Z23L0CacheSize_test_kernel6float4iPjS0_Pf_param_4
)
{
	.reg .pred 	%p<12>;
	.reg .f32 	%f<36>;
	.reg .b32 	%r<35>;
	.reg .b64 	%rd<11>;


	ld.param.u32 	%r16, [_Z23L0CacheSize_test_kernel6float4iPjS0_Pf_param_1];
	ld.param.u64 	%rd1, [_Z23L0CacheSize_test_kernel6float4iPjS0_Pf_param_2];
	ld.param.u64 	%rd2, [_Z23L0CacheSize_test_kernel6float4iPjS0_Pf_param_3];
	ld.param.u64 	%rd3, [_Z23L0CacheSize_test_kernel6float4iPjS0_Pf_param_4];
	ld.param.f32 	%f35, [_Z23L0CacheSize_test_kernel6float4iPjS0_Pf_param_0];
	ld.param.f32 	%f2, [_Z23L0CacheSize_test_kernel6float4iPjS0_Pf_param_0+4];
	ld.param.f32 	%f3, [_Z23L0CacheSize_test_kernel6float4iPjS0_Pf_param_0+8];
	mov.u32 	%r1, %tid.x;
	setp.lt.s32 	%p1, %r16, 1;
	@%p1 bra 	$L__BB0_7;

	add.s32 	%r17, %r16, -1;
	and.b32  	%r32, %r16, 3;
	setp.lt.u32 	%p2, %r17, 3;
	@%p2 bra 	$L__BB0_4;

	sub.s32 	%r31, %r16, %r32;

$L__BB0_3:
	.pragma "nounroll";
	fma.rn.f32 	%f19, %f35, %f3, %f2;
	fma.rn.f32 	%f20, %f19, %f3, %f2;
	fma.rn.f32 	%f21, %f20, %f3, %f2;
	fma.rn.f32 	%f35, %f21, %f3, %f2;
	add.s32 	%r31, %r31, -4;
	setp.ne.s32 	%p3, %r31, 0;
	@%p3 bra 	$L__BB0_3;

$L__BB0_4:
	setp.eq.s32 	%p4, %r32, 0;
	@%p4 bra 	$L__BB0_7;

$L__BB0_6:
	.pragma "nounroll";
	fma.rn.f32 	%f35, %f35, %f3, %f2;
	add.s32 	%r32, %r32, -1;
	setp.ne.s32 	%p5, %r32, 0;
	@%p5 bra 	$L__BB0_6;

$L__BB0_7:
	// begin inline asm
	bar.sync 0;
	// end inline asm
	// begin inline asm
	mov.u32 %r18, %clock;
	// end inline asm
	@%p1 bra 	$L__BB0_14;

	add.s32 	%r19, %r16, -1;
	and.b32  	%r34, %r16, 3;
	setp.lt.u32 	%p7, %r19, 3;
	@%p7 bra 	$L__BB0_11;

	sub.s32 	%r33, %r16, %r34;

$L__BB0_10:
	.pragma "nounroll";
	fma.rn.f32 	%f23, %f35, %f3, %f2;
	fma.rn.f32 	%f24, %f23, %f3, %f2;
	fma.rn.f32 	%f25, %f24, %f3, %f2;
	fma.rn.f32 	%f35, %f25, %f3, %f2;
	add.s32 	%r33, %r33, -4;
	setp.ne.s32 	%p8, %r33, 0;
	@%p8 bra 	$L__BB0_10;

$L__BB0_11:
	setp.eq.s32 	%p9, %r34, 0;
	@%p9 bra 	$L__BB0_14;

$L__BB0_13:
	.pragma "nounroll";
	fma.rn.f32 	%f35, %f35, %f3, %f2;
	add.s32 	%r34, %r34, -1;
	setp.ne.s32 	%p10, %r34, 0;
	@%p10 bra 	$L__BB0_13;

$L__BB0_14:
	// begin inline asm
	mov.u32 %r20, %clock;
	// end inline asm
	and.b32  	%r21, %r1, 31;
	setp.ne.s32 	%p11, %r21, 0;
	@%p11 bra 	$L__BB0_16;

	mov.u32 	%r22, %ntid.x;
	mov.u32 	%r23, %ctaid.x;
	mul.lo.s32 	%r24, %r23, %r22;
	shr.s32 	%r25, %r24, 5;
	shr.s32 	%r26, %r1, 31;
	shr.u32 	%r27, %r26, 27;
	add.s32 	%r28, %r1, %r27;
	shr.s32 	%r29, %r28, 5;
	add.s32 	%r30, %r25, %r29;
	cvta.to.global.u64 	%rd4, %rd3;
	mul.wide.s32 	%rd5, %r30, 4;
	add.s64 	%rd6, %rd4, %rd5;
	st.global.f32 	[%rd6], %f35;
	cvta.to.global.u64 	%rd7, %rd1;
	add.s64 	%rd8, %rd7, %rd5;
	st.global.u32 	[%rd8], %r18;
	cvta.to.global.u64 	%rd9, %rd2;
	add.s64 	%rd10, %rd9, %rd5;
	st.global.u32 	[%rd10], %r20;

$L__BB0_16:
	ret;

}



// ===== COMPILED SASS (sm_100) =====

	.target	sm_100

	.elftype	@"ET_EXEC"


//--------------------- .note.nv.tkinfo           --------------------------
	.section	.note.nv.tkinfo,"",@"SHT_NOTE"
	.sectionflags	@"SHF_NOTE_NV_TKINFO"
	.tkinfo
        /*0018*/ 	.word	0x00000002
        /*0030*/ 	.string	""
        /*0030*/ 	.string	"ptxas"
        /*0030*/ 	.string	"Cuda compilation tools, release 13.0, V13.0.88"
        /*0030*/ 	.string	"Build cuda_13.0.r13.0/compiler.36424714_0"
        /*0030*/ 	.string	"-arch sm_100 "



//--------------------- .note.nv.cuinfo           --------------------------
	.section	.note.nv.cuinfo,"",@"SHT_NOTE"
	.sectionflags	@"SHF_NOTE_NV_CUINFO"
        /*0018*/ 	.short	0x0002
        /*001a*/ 	.short	0x0056
        /*001c*/ 	.short	0x0082
	.zero		2


//--------------------- .nv.info                  --------------------------
	.section	.nv.info,"",@"SHT_CUDA_INFO"
	.align	4


	//----- nvinfo : EIATTR_REGCOUNT
	.align		4
        /*0000*/ 	.byte	0x04, 0x2f
        /*0002*/ 	.short	(.L_1 - .L_0)
	.align		4
.L_0:
        /*0004*/ 	.word	index@(_Z23L0CacheSize_test_kernel6float4iPjS0_Pf)
        /*0008*/ 	.word	0x00000012


	//----- nvinfo : EIATTR_FRAME_SIZE
	.align		4
.L_1:
        /*000c*/ 	.byte	0x04, 0x11
        /*000e*/ 	.short	(.L_3 - .L_2)
	.align		4
.L_2:
        /*0010*/ 	.word	index@(_Z23L0CacheSize_test_kernel6float4iPjS0_Pf)
        /*0014*/ 	.word	0x00000000


	//----- nvinfo : EIATTR_MIN_STACK_SIZE
	.align		4
.L_3:
        /*0018*/ 	.byte	0x04, 0x12
        /*001a*/ 	.short	(.L_5 - .L_4)
	.align		4
.L_4:
        /*001c*/ 	.word	index@(_Z23L0CacheSize_test_kernel6float4iPjS0_Pf)
        /*0020*/ 	.word	0x00000000
.L_5:


//--------------------- .nv.compat                --------------------------
	.section	.nv.compat,"",@"SHT_CUDA_COMPAT_INFO"
	.align	4
        /*0000*/ 	.byte	0x02, 0x09, 0x00, 0x00, 0x02, 0x02, 0x01, 0x00, 0x02, 0x05, 0x05, 0x00, 0x03, 0x07, 0x01, 0x01
        /*0010*/ 	.byte	0x02, 0x03, 0x00, 0x00, 0x02, 0x06, 0x01, 0x00, 0x04, 0x0b, 0x08, 0x00, 0x09, 0x00, 0x00, 0x00
        /*0020*/ 	.byte	0x00, 0x00, 0x00, 0x00


//--------------------- .nv.info._Z23L0CacheSize_test_kernel6float4iPjS0_Pf --------------------------
	.section	.nv.info._Z23L0CacheSize_test_kernel6float4iPjS0_Pf,"",@"SHT_CUDA_INFO"
	.sectionflags	@""
	.align	4


	//----- nvinfo : EIATTR_CUDA_API_VERSION
	.align		4
        /*0000*/ 	.byte	0x04, 0x37
        /*0002*/ 	.short	(.L_7 - .L_6)
.L_6:
        /*0004*/ 	.word	0x00000082


	//----- nvinfo : EIATTR_KPARAM_INFO
	.align		4
.L_7:
        /*0008*/ 	.byte	0x04, 0x17
        /*000a*/ 	.short	(.L_9 - .L_8)
.L_8:
        /*000c*/ 	.word	0x00000000
        /*0010*/ 	.short	0x0004
        /*0012*/ 	.short	0x0028
        /*0014*/ 	.byte	0x00, 0xf0, 0x21, 0x00


	//----- nvinfo : EIATTR_KPARAM_INFO
	.align		4
.L_9:
        /*0018*/ 	.byte	0x04, 0x17
        /*001a*/ 	.short	(.L_11 - .L_10)
.L_10:
        /*001c*/ 	.word	0x00000000
        /*0020*/ 	.short	0x0003
        /*0022*/ 	.short	0x0020
        /*0024*/ 	.byte	0x00, 0xf0, 0x21, 0x00


	//----- nvinfo : EIATTR_KPARAM_INFO
	.align		4
.L_11:
        /*0028*/ 	.byte	0x04, 0x17
        /*002a*/ 	.short	(.L_13 - .L_12)
.L_12:
        /*002c*/ 	.word	0x00000000
        /*0030*/ 	.short	0x0002
        /*0032*/ 	.short	0x0018
        /*0034*/ 	.byte	0x00, 0xf0, 0x21, 0x00


	//----- nvinfo : EIATTR_KPARAM_INFO
	.align		4
.L_13:
        /*0038*/ 	.byte	0x04, 0x17
        /*003a*/ 	.short	(.L_15 - .L_14)
.L_14:
        /*003c*/ 	.word	0x00000000
        /*0040*/ 	.short	0x0001
        /*0042*/ 	.short	0x0010
        /*0044*/ 	.byte	0x00, 0xf0, 0x11, 0x00


	//----- nvinfo : EIATTR_KPARAM_INFO
	.align		4
.L_15:
        /*0048*/ 	.byte	0x04, 0x17
        /*004a*/ 	.short	(.L_17 - .L_16)
.L_16:
        /*004c*/ 	.word	0x00000000
        /*0050*/ 	.short	0x0000
        /*0052*/ 	.short	0x0000
        /*0054*/ 	.byte	0x00, 0xf0, 0x41, 0x00


	//----- nvinfo : EIATTR_SPARSE_MMA_MASK
	.align		4
.L_17:
        /*0058*/ 	.byte	0x03, 0x50
        /*005a*/ 	.short	0x0000


	//----- nvinfo : EIATTR_MAXREG_COUNT
	.align		4
        /*005c*/ 	.byte	0x03, 0x1b
        /*005e*/ 	.short	0x00ff


	//----- nvinfo : EIATTR_NUM_BARRIERS
	.align		4
        /*0060*/ 	.byte	0x02, 0x4c
        /*0062*/ 	.byte	0x01
	.zero		1


	//----- nvinfo : EIATTR_MERCURY_ISA_VERSION
	.align		4
        /*0064*/ 	.byte	0x03, 0x5f
        /*0066*/ 	.short	0x0101


	//----- nvinfo : EIATTR_VRC_CTA_INIT_COUNT
	.align		4
        /*0068*/ 	.byte	0x02, 0x4a
	.zero		1
	.zero		1


	//----- nvinfo : EIATTR_EXIT_INSTR_OFFSETS
	.align		4
        /*006c*/ 	.byte	0x04, 0x1c
        /*006e*/ 	.short	(.L_19 - .L_18)


	//   ....[0]....
.L_18:
        /*0070*/ 	.word	0x00000390


	//   ....[1]....
        /*0074*/ 	.word	0x000004b0


	//----- nvinfo : EIATTR_CBANK_PARAM_SIZE
	.align		4
.L_19:
        /*0078*/ 	.byte	0x03, 0x19
        /*007a*/ 	.short	0x0030


	//----- nvinfo : EIATTR_PARAM_CBANK
	.align		4
        /*007c*/ 	.byte	0x04, 0x0a
        /*007e*/ 	.short	(.L_21 - .L_20)
	.align		4
.L_20:
        /*0080*/ 	.word	index@(.nv.constant0._Z23L0CacheSize_test_kernel6float4iPjS0_Pf)
        /*0084*/ 	.short	0x0380
        /*0086*/ 	.short	0x0030


	//----- nvinfo : EIATTR_SW_WAR
	.align		4
.L_21:
        /*0088*/ 	.byte	0x04, 0x36
        /*008a*/ 	.short	(.L_23 - .L_22)
.L_22:
        /*008c*/ 	.word	0x00000008
.L_23:


//--------------------- .nv.callgraph             --------------------------
	.section	.nv.callgraph,"",@"SHT_CUDA_CALLGRAPH"
	.align	4
	.sectionentsize	8
	.align		4
        /*0000*/ 	.word	0x00000000
	.align		4
        /*0004*/ 	.word	0xffffffff
	.align		4
        /*0008*/ 	.word	0x00000000
	.align		4
        /*000c*/ 	.word	0xfffffffe
	.align		4
        /*0010*/ 	.word	0x00000000
	.align		4
        /*0014*/ 	.word	0xfffffffd
	.align		4
        /*0018*/ 	.word	0x00000000
	.align		4
        /*001c*/ 	.word	0xfffffffc


//--------------------- .text._Z23L0CacheSize_test_kernel6float4iPjS0_Pf --------------------------
	.section	.text._Z23L0CacheSize_test_kernel6float4iPjS0_Pf,"ax",@progbits
	.align	128
        .global         _Z23L0CacheSize_test_kernel6float4iPjS0_Pf
        .type           _Z23L0CacheSize_test_kernel6float4iPjS0_Pf,@function
        .size           _Z23L0CacheSize_test_kernel6float4iPjS0_Pf,(.L_x_9 - _Z23L0CacheSize_test_kernel6float4iPjS0_Pf)
        .other          _Z23L0CacheSize_test_kernel6float4iPjS0_Pf,@"STO_CUDA_ENTRY STV_DEFAULT"
_Z23L0CacheSize_test_kernel6float4iPjS0_Pf:
.text._Z23L0CacheSize_test_kernel6float4iPjS0_Pf:
[----:B------:R-:W-:Y:S01]  /*0000*/  LDC R1, c[0x0][0x37c] ;  /* 0x0000df00ff017b82 */ /* 0x000fe20000000800 */
[----:B------:R-:W0:Y:S01]  /*0010*/  LDCU UR4, c[0x0][0x390] ;  /* 0x00007200ff0477ac */ /* 0x000e220008000800 */
[----:B------:R-:W1:Y:S01]  /*0020*/  LDCU UR6, c[0x0][0x380] ;  /* 0x00007000ff0677ac */ /* 0x000e620008000800 */
[----:B0-----:R-:W-:Y:S02]  /*0030*/  UISETP.GE.AND UP0, UPT, UR4, 0x1, UPT ;  /* 0x000000010400788c */ /* 0x001fe4000bf06270 */
[----:B------:R-:W-:Y:S01]  /*0040*/  UIADD3 UR5, UPT, UPT, UR4, -0x1, URZ ;  /* 0xffffffff04057890 */ /* 0x000fe2000fffe0ff */
[----:B-1----:R-:W-:-:S06]  /*0050*/  MOV R9, UR6 ;  /* 0x0000000600097c02 */ /* 0x002fcc0008000f00 */
[----:B------:R-:W-:Y:S05]  /*0060*/  BRA.U !UP0, `(.L_x_0) ;  /* 0x0000000108587547 */ /* 0x000fea000b800000 */
[----:B------:R-:W-:Y:S02]  /*0070*/  UISETP.GE.U32.AND UP2, UPT, UR5, 0x3, UPT ;  /* 0x000000030500788c */ /* 0x000fe4000bf46070 */
[----:B------:R-:W-:-:S04]  /*0080*/  ULOP3.LUT UR6, UR4, 0x3, URZ, 0xc0, !UPT ;  /* 0x0000000304067892 */ /* 0x000fc8000f8ec0ff */
[----:B------:R-:W-:-:S03]  /*0090*/  UISETP.NE.AND UP1, UPT, UR6, URZ, UPT ;  /* 0x000000ff0600728c */ /* 0x000fc6000bf25270 */
[----:B------:R-:W-:Y:S08]  /*00a0*/  BRA.U !UP2, `(.L_x_1) ;  /* 0x000000010a287547 */ /* 0x000ff0000b800000 */
[----:B------:R-:W0:Y:S01]  /*00b0*/  LDC R0, c[0x0][0x384] ;  /* 0x0000e100ff007b82 */ /* 0x000e220000000800 */
[----:B------:R-:W1:Y:S01]  /*00c0*/  LDCU UR8, c[0x0][0x388] ;  /* 0x00007100ff0877ac */ /* 0x000e620008000800 */
[----:B------:R-:W-:-:S12]  /*00d0*/  UIADD3 UR7, UPT, UPT, -UR6, UR4, URZ ;  /* 0x0000000406077290 */ /* 0x000fd8000fffe1ff */
.L_x_2:
[----:B------:R-:W-:Y:S01]  /*00e0*/  UIADD3 UR7, UPT, UPT, UR7, -0x4, URZ ;  /* 0xfffffffc07077890 */ /* 0x000fe2000fffe0ff */
[----:B01----:R-:W-:-:S03]  /*00f0*/  FFMA R9, R9, UR8, R0 ;  /* 0x0000000809097c23 */ /* 0x003fc60008000000 */
[----:B------:R-:W-:Y:S01]  /*0100*/  UISETP.NE.AND UP2, UPT, UR7, URZ, UPT ;  /* 0x000000ff0700728c */ /* 0x000fe2000bf45270 */
[----:B------:R-:W-:-:S04]  /*0110*/  FFMA R9, R9, UR8, R0 ;  /* 0x0000000809097c23 */ /* 0x000fc80008000000 */
[----:B------:R-:W-:-:S04]  /*0120*/  FFMA R9, R9, UR8, R0 ;  /* 0x0000000809097c23 */ /* 0x000fc80008000000 */
[----:B------:R-:W-:Y:S01]  /*0130*/  FFMA R9, R9, UR8, R0 ;  /* 0x0000000809097c23 */ /* 0x000fe20008000000 */
[----:B------:R-:W-:Y:S06]  /*0140*/  BRA.U UP2, `(.L_x_2) ;  /* 0xfffffffd02e47547 */ /* 0x000fec000b83ffff */
.L_x_1:
[----:B------:R-:W-:Y:S05]  /*0150*/  BRA.U !UP1, `(.L_x_0) ;  /* 0x00000001091c7547 */ /* 0x000fea000b800000 */
[----:B------:R-:W0:Y:S01]  /*0160*/  LDC R0, c[0x0][0x384] ;  /* 0x0000e100ff007b82 */ /* 0x000e220000000800 */
[----:B------:R-:W1:Y:S01]  /*0170*/  LDCU UR7, c[0x0][0x388] ;  /* 0x00007100ff0777ac */ /* 0x000e620008000800 */
[----:B------:R-:W-:Y:S01]  /*0180*/  NOP ;  /* 0x0000000000007918 */ /* 0x000fe20000000000 */
.L_x_3:
[----:B------:R-:W-:Y:S01]  /*0190*/  UIADD3 UR6, UPT, UPT, UR6, -0x1, URZ ;  /* 0xffffffff06067890 */ /* 0x000fe2000fffe0ff */
[----:B01----:R-:W-:-:S03]  /*01a0*/  FFMA R9, R9, UR7, R0 ;  /* 0x0000000709097c23 */ /* 0x003fc60008000000 */
[----:B------:R-:W-:-:S09]  /*01b0*/  UISETP.NE.AND UP1, UPT, UR6, URZ, UPT ;  /* 0x000000ff0600728c */ /* 0x000fd2000bf25270 */
[----:B------:R-:W-:Y:S05]  /*01c0*/  BRA.U UP1, `(.L_x_3) ;  /* 0xfffffffd01f07547 */ /* 0x000fea000b83ffff */
.L_x_0:
[----:B------:R-:W-:Y:S01]  /*01d0*/  BAR.SYNC.DEFER_BLOCKING 0x0 ;  /* 0x0000000000007b1d */ /* 0x000fe20000010000 */
[----:B------:R-:W-:-:S05]  /*01e0*/  CS2R.32 R13, SR_CLOCKLO ;  /* 0x00000000000d7805 */ /* 0x000fca0000005000 */
[----:B------:R-:W0:Y:S01]  /*01f0*/  S2R R11, SR_TID.X ;  /* 0x00000000000b7919 */ /* 0x000e220000002100 */
[----:B------:R-:W-:Y:S05]  /*0200*/  BRA.U !UP0, `(.L_x_4) ;  /* 0x0000000108587547 */ /* 0x000fea000b800000 */
[----:B------:R-:W-:Y:S02]  /*0210*/  UISETP.GE.U32.AND UP0, UPT, UR5, 0x3, UPT ;  /* 0x000000030500788c */ /* 0x000fe4000bf06070 */
[----:B------:R-:W-:-:S04]  /*0220*/  ULOP3.LUT UR6, UR4, 0x3, URZ, 0xc0, !UPT ;  /* 0x0000000304067892 */ /* 0x000fc8000f8ec0ff */
[----:B------:R-:W-:-:S03]  /*0230*/  UISETP.NE.AND UP1, UPT, UR6, URZ, UPT ;  /* 0x000000ff0600728c */ /* 0x000fc6000bf25270 */
[----:B------:R-:W-:Y:S08]  /*0240*/  BRA.U !UP0, `(.L_x_5) ;  /* 0x0000000108287547 */ /* 0x000ff0000b800000 */
[----:B------:R-:W1:Y:S01]  /*0250*/  LDC R0, c[0x0][0x384] ;  /* 0x0000e100ff007b82 */ /* 0x000e620000000800 */
[----:B------:R-:W2:Y:S01]  /*0260*/  LDCU UR5, c[0x0][0x388] ;  /* 0x00007100ff0577ac */ /* 0x000ea20008000800 */
[----:B------:R-:W-:-:S12]  /*0270*/  UIADD3 UR4, UPT, UPT, -UR6, UR4, URZ ;  /* 0x0000000406047290 */ /* 0x000fd8000fffe1ff */
.L_x_6:
[----:B------:R-:W-:Y:S01]  /*0280*/  UIADD3 UR4, UPT, UPT, UR4, -0x4, URZ ;  /* 0xfffffffc04047890 */ /* 0x000fe2000fffe0ff */
[----:B-12---:R-:W-:-:S03]  /*0290*/  FFMA R9, R9, UR5, R0 ;  /* 0x0000000509097c23 */ /* 0x006fc60008000000 */
[----:B------:R-:W-:Y:S01]  /*02a0*/  UISETP.NE.AND UP0, UPT, UR4, URZ, UPT ;  /* 0x000000ff0400728c */ /* 0x000fe2000bf05270 */
[----:B------:R-:W-:-:S04]  /*02b0*/  FFMA R9, R9, UR5, R0 ;  /* 0x0000000509097c23 */ /* 0x000fc80008000000 */
[----:B------:R-:W-:-:S04]  /*02c0*/  FFMA R9, R9, UR5, R0 ;  /* 0x0000000509097c23 */ /* 0x000fc80008000000 */
[----:B------:R-:W-:Y:S01]  /*02d0*/  FFMA R9, R9, UR5, R0 ;  /* 0x0000000509097c23 */ /* 0x000fe20008000000 */
[----:B------:R-:W-:Y:S06]  /*02e0*/  BRA.U UP0, `(.L_x_6) ;  /* 0xfffffffd00e47547 */ /* 0x000fec000b83ffff */
.L_x_5:
[----:B------:R-:W-:Y:S05]  /*02f0*/  BRA.U !UP1, `(.L_x_4) ;  /* 0x00000001091c7547 */ /* 0x000fea000b800000 */
[----:B------:R-:W1:Y:S01]  /*0300*/  LDC R0, c[0x0][0x384] ;  /* 0x0000e100ff007b82 */ /* 0x000e620000000800 */
[----:B------:R-:W2:Y:S01]  /*0310*/  LDCU UR4, c[0x0][0x388] ;  /* 0x00007100ff0477ac */ /* 0x000ea20008000800 */
[----:B------:R-:W-:Y:S01]  /*0320*/  NOP ;  /* 0x0000000000007918 */ /* 0x000fe20000000000 */
.L_x_7:
[----:B------:R-:W-:Y:S01]  /*0330*/  UIADD3 UR6, UPT, UPT, UR6, -0x1, URZ ;  /* 0xffffffff06067890 */ /* 0x000fe2000fffe0ff */
[----:B-12---:R-:W-:-:S03]  /*0340*/  FFMA R9, R9, UR4, R0 ;  /* 0x0000000409097c23 */ /* 0x006fc60008000000 */
[----:B------:R-:W-:-:S09]  /*0350*/  UISETP.NE.AND UP0, UPT, UR6, URZ, UPT ;  /* 0x000000ff0600728c */ /* 0x000fd2000bf05270 */
[----:B------:R-:W-:Y:S05]  /*0360*/  BRA.U UP0, `(.L_x_7) ;  /* 0xfffffffd00f07547 */ /* 0x000fea000b83ffff */
.L_x_4:
[----:B------:R-:W-:Y:S02]  /*0370*/  CS2R.32 R15, SR_CLOCKLO ;  /* 0x00000000000f7805 */ /* 0x000fe40000005000 */
[----:B0-----:R-:W-:-:S13]  /*0380*/  LOP3.LUT P0, RZ, R11, 0x1f, RZ, 0xc0, !PT ;  /* 0x0000001f0bff7812 */ /* 0x001fda000780c0ff */
[----:B------:R-:W-:Y:S05]  /*0390*/  @P0 EXIT ;  /* 0x000000000000094d */ /* 0x000fea0003800000 */
[----:B------:R-:W0:Y:S01]  /*03a0*/  S2R R10, SR_CTAID.X ;  /* 0x00000000000a7919 */ /* 0x000e220000002500 */
[----:B------:R-:W0:Y:S01]  /*03b0*/  LDCU UR4, c[0x0][0x360] ;  /* 0x00006c00ff0477ac */ /* 0x000e220008000800 */
[----:B------:R-:W1:Y:S01]  /*03c0*/  LDC.64 R4, c[0x0][0x3a8] ;  /* 0x0000ea00ff047b82 */ /* 0x000e620000000a00 */
[----:B------:R-:W-:Y:S01]  /*03d0*/  SHF.R.S32.HI R0, RZ, 0x1f, R11 ;  /* 0x0000001fff007819 */ /* 0x000fe2000001140b */
[----:B------:R-:W2:Y:S03]  /*03e0*/  LDCU.64 UR6, c[0x0][0x358] ;  /* 0x00006b00ff0677ac */ /* 0x000ea60008000a00 */
[----:B------:R-:W-:-:S03]  /*03f0*/  LEA.HI R8, R0, R11, RZ, 0x5 ;  /* 0x0000000b00087211 */ /* 0x000fc600078f28ff */
[----:B------:R-:W3:Y:S01]  /*0400*/  LDC.64 R6, c[0x0][0x398] ;  /* 0x0000e600ff067b82 */ /* 0x000ee20000000a00 */
[----:B------:R-:W-:-:S07]  /*0410*/  SHF.R.S32.HI R11, RZ, 0x5, R8 ;  /* 0x00000005ff0b7819 */ /* 0x000fce0000011408 */
[----:B------:R-:W4:Y:S01]  /*0420*/  LDC.64 R2, c[0x0][0x3a0] ;  /* 0x0000e800ff027b82 */ /* 0x000f220000000a00 */
[----:B0-----:R-:W-:-:S05]  /*0430*/  IMAD R0, R10, UR4, RZ ;  /* 0x000000040a007c24 */ /* 0x001fca000f8e02ff */
[----:B------:R-:W-:-:S05]  /*0440*/  LEA.HI.SX32 R11, R0, R11, 0x1b ;  /* 0x0000000b000b7211 */ /* 0x000fca00078fdaff */
[----:B-1----:R-:W-:-:S04]  /*0450*/  IMAD.WIDE R4, R11, 0x4, R4 ;  /* 0x000000040b047825 */ /* 0x002fc800078e0204 */
[C---:B---3--:R-:W-:Y:S01]  /*0460*/  IMAD.WIDE R6, R11.reuse, 0x4, R6 ;  /* 0x000000040b067825 */ /* 0x048fe200078e0206 */
[----:B--2---:R-:W-:Y:S03]  /*0470*/  STG.E desc[UR6][R4.64], R9 ;  /* 0x0000000904007986 */ /* 0x004fe6000c101906 */
[----:B----4-:R-:W-:Y:S01]  /*0480*/  IMAD.WIDE R2, R11, 0x4, R2 ;  /* 0x000000040b027825 */ /* 0x010fe200078e0202 */
[----:B------:R-:W-:Y:S04]  /*0490*/  STG.E desc[UR6][R6.64], R13 ;  /* 0x0000000d06007986 */ /* 0x000fe8000c101906 */
[----:B------:R-:W-:Y:S01]  /*04a0*/  STG.E desc[UR6][R2.64], R15 ;  /* 0x0000000f02007986 */ /* 0x000fe2000c101906 */
[----:B------:R-:W-:Y:S05]  /*04b0*/  EXIT ;  /* 0x000000000000794d */ /* 0x000fea0003800000 */
.L_x_8:
[----:B------:R-:W-:-:S00]  /*04c0*/  BRA `(.L_x_8) ;  /* 0xfffffffc00fc7947 */ /* 0x000fc0000383ffff */
[----:B------:R-:W-:-:S00]  /*04d0*/  NOP ;  /* 0x0000000000007918 */ /* 0x000fc00000000000 */
        /* <DEDUP_REMOVED lines=10> */
.L_x_9:


//--------------------- .nv.shared.reserved.0     --------------------------
	.section	.nv.shared.reserved.0,"aw",@nobits
	.weak		__nv_reservedSMEM_offset_0_alias
	.size		__nv_reservedSMEM_offset_0_alias, 0, 64
	.other		__nv_reservedSMEM_offset_0_alias,@"STO_CUDA_RESERVED_SHARED STV_DEFAULT"
__nv_reservedSMEM_offset_0_alias:
	.zero		0
	.zero		64


//--------------------- .nv.constant0._Z23L0CacheSize_test_kernel6float4iPjS0_Pf --------------------------
	.section	.nv.constant0._Z23L0CacheSize_test_kernel6float4iPjS0_Pf,"a",@progbits
	.sectionflags	@""
	.align	4
.nv.constant0._Z23L0CacheSize_test_kernel6float4iPjS0_Pf:
	.zero		944


//--------------------- SYMBOLS --------------------------

	.type		.nv.reservedSmem.offset0,@object
	.size		.nv.reservedSmem.offset0,0x4
